	.headerflags	@"EF_CUDA_TEXMODE_UNIFIED EF_CUDA_64BIT_ADDRESS EF_CUDA_ACCELERATORS EF_CUDA_SM90 EF_CUDA_VIRTUAL_SM(EF_CUDA_SM90)"
	.elftype	@"ET_EXEC"


//--------------------- .nv.info                  --------------------------
	.section	.nv.info,"",@"SHT_CUDA_INFO"
	.align	4


	//----- nvinfo : EIATTR_REGCOUNT
	.align		4
        /*0000*/ 	.byte	0x04, 0x2f
        /*0002*/ 	.short	(.L_3 - .L_2)
	.align		4
.L_2:
        /*0004*/ 	.word	index@(triton_poi_fused__native_batch_norm_legit_no_training_relu_2)
        /*0008*/ 	.word	0x00000011


	//----- nvinfo : EIATTR_MIN_STACK_SIZE
	.align		4
.L_3:
        /*000c*/ 	.byte	0x04, 0x12
        /*000e*/ 	.short	(.L_5 - .L_4)
	.align		4
.L_4:
        /*0010*/ 	.word	index@(triton_poi_fused__native_batch_norm_legit_no_training_relu_2)
        /*0014*/ 	.word	0x00000000


	//----- nvinfo : EIATTR_FRAME_SIZE
	.align		4
.L_5:
        /*0018*/ 	.byte	0x04, 0x11
        /*001a*/ 	.short	(.L_7 - .L_6)
	.align		4
.L_6:
        /*001c*/ 	.word	index@(triton_poi_fused__native_batch_norm_legit_no_training_relu_2)
        /*0020*/ 	.word	0x00000000


	//----- nvinfo : EIATTR_MIN_STACK_SIZE
	.align		4
.L_7:
        /*0024*/ 	.byte	0x04, 0x12
        /*0026*/ 	.short	(.L_9 - .L_8)
	.align		4
.L_8:
        /*0028*/ 	.word	index@(triton_poi_fused__native_batch_norm_legit_no_training_relu_2)
        /*002c*/ 	.word	0x00000000
.L_9:


//--------------------- .nv.info.triton_poi_fused__native_batch_norm_legit_no_training_relu_2 --------------------------
	.section	.nv.info.triton_poi_fused__native_batch_norm_legit_no_training_relu_2,"",@"SHT_CUDA_INFO"
	.sectionflags	@""
	.align	4


	//----- nvinfo : EIATTR_CUDA_API_VERSION
	.align		4
        /*0000*/ 	.byte	0x04, 0x37
        /*0002*/ 	.short	(.L_11 - .L_10)
.L_10:
        /*0004*/ 	.word	0x0000007c


	//----- nvinfo : EIATTR_KPARAM_INFO
	.align		4
.L_11:
        /*0008*/ 	.byte	0x04, 0x17
        /*000a*/ 	.short	(.L_13 - .L_12)
.L_12:
        /*000c*/ 	.word	0x00000000
        /*0010*/ 	.short	0x0006
        /*0012*/ 	.short	0x0030
        /*0014*/ 	.byte	0x00, 0xf0, 0x11, 0x00


	//----- nvinfo : EIATTR_KPARAM_INFO
	.align		4
.L_13:
        /*0018*/ 	.byte	0x04, 0x17
        /*001a*/ 	.short	(.L_15 - .L_14)
.L_14:
        /*001c*/ 	.word	0x00000000
        /*0020*/ 	.short	0x0005
        /*0022*/ 	.short	0x0028
        /*0024*/ 	.byte	0x00, 0xf4, 0x21, 0x00


	//----- nvinfo : EIATTR_KPARAM_INFO
	.align		4
.L_15:
        /*0028*/ 	.byte	0x04, 0x17
        /*002a*/ 	.short	(.L_17 - .L_16)
.L_16:
        /*002c*/ 	.word	0x00000000
        /*0030*/ 	.short	0x0004
        /*0032*/ 	.short	0x0020
        /*0034*/ 	.byte	0x00, 0xf4, 0x21, 0x00


	//----- nvinfo : EIATTR_KPARAM_INFO
	.align		4
.L_17:
        /*0038*/ 	.byte	0x04, 0x17
        /*003a*/ 	.short	(.L_19 - .L_18)
.L_18:
        /*003c*/ 	.word	0x00000000
        /*0040*/ 	.short	0x0003
        /*0042*/ 	.short	0x0018
        /*0044*/ 	.byte	0x00, 0xf4, 0x21, 0x00


	//----- nvinfo : EIATTR_KPARAM_INFO
	.align		4
.L_19:
        /*0048*/ 	.byte	0x04, 0x17
        /*004a*/ 	.short	(.L_21 - .L_20)
.L_20:
        /*004c*/ 	.word	0x00000000
        /*0050*/ 	.short	0x0002
        /*0052*/ 	.short	0x0010
        /*0054*/ 	.byte	0x00, 0xf4, 0x21, 0x00


	//----- nvinfo : EIATTR_KPARAM_INFO
	.align		4
.L_21:
        /*0058*/ 	.byte	0x04, 0x17
        /*005a*/ 	.short	(.L_23 - .L_22)
.L_22:
        /*005c*/ 	.word	0x00000000
        /*0060*/ 	.short	0x0001
        /*0062*/ 	.short	0x0008
        /*0064*/ 	.byte	0x00, 0xf4, 0x21, 0x00


	//----- nvinfo : EIATTR_KPARAM_INFO
	.align		4
.L_23:
        /*0068*/ 	.byte	0x04, 0x17
        /*006a*/ 	.short	(.L_25 - .L_24)
.L_24:
        /*006c*/ 	.word	0x00000000
        /*0070*/ 	.short	0x0000
        /*0072*/ 	.short	0x0000
        /*0074*/ 	.byte	0x00, 0xf4, 0x21, 0x00


	//----- nvinfo : EIATTR_SPARSE_MMA_MASK
	.align		4
.L_25:
        /*0078*/ 	.byte	0x03, 0x50
        /*007a*/ 	.short	0x0000


	//----- nvinfo : EIATTR_MAXREG_COUNT
	.align		4
        /*007c*/ 	.byte	0x03, 0x1b
        /*007e*/ 	.short	0x00ff


	//----- nvinfo : EIATTR_EXIT_INSTR_OFFSETS
	.align		4
        /*0080*/ 	.byte	0x04, 0x1c
        /*0082*/ 	.short	(.L_27 - .L_26)


	//   ....[0]....
.L_26:
        /*0084*/ 	.word	0x00000350


	//----- nvinfo : EIATTR_REQNTID
	.align		4
.L_27:
        /*0088*/ 	.byte	0x04, 0x10
        /*008a*/ 	.short	(.L_29 - .L_28)
.L_28:
        /*008c*/ 	.word	0x00000100
        /*0090*/ 	.word	0x00000001
        /*0094*/ 	.word	0x00000001


	//----- nvinfo : EIATTR_CBANK_PARAM_SIZE
	.align		4
.L_29:
        /*0098*/ 	.byte	0x03, 0x19
        /*009a*/ 	.short	0x0034


	//----- nvinfo : EIATTR_PARAM_CBANK
	.align		4
        /*009c*/ 	.byte	0x04, 0x0a
        /*009e*/ 	.short	(.L_31 - .L_30)
	.align		4
.L_30:
        /*00a0*/ 	.word	index@(.nv.constant0.triton_poi_fused__native_batch_norm_legit_no_training_relu_2)
        /*00a4*/ 	.short	0x0210
        /*00a6*/ 	.short	0x0034


	//----- nvinfo : EIATTR_SW_WAR
	.align		4
.L_31:
        /*00a8*/ 	.byte	0x04, 0x36
        /*00aa*/ 	.short	(.L_33 - .L_32)
.L_32:
        /*00ac*/ 	.word	0x00000008
.L_33:


//--------------------- .nv.callgraph             --------------------------
	.section	.nv.callgraph,"",@"SHT_CUDA_CALLGRAPH"
	.align	4
	.sectionentsize	8
	.align		4
        /*0000*/ 	.word	0x00000000
	.align		4
        /*0004*/ 	.word	0xffffffff
	.align		4
        /*0008*/ 	.word	0x00000000
	.align		4
        /*000c*/ 	.word	0xfffffffe
	.align		4
        /*0010*/ 	.word	0x00000000
	.align		4
        /*0014*/ 	.word	0xfffffffd
	.align		4
        /*0018*/ 	.word	0x00000000
	.align		4
        /*001c*/ 	.word	0xfffffffc


//--------------------- .nv.constant4             --------------------------
	.section	.nv.constant4,"a",@progbits
	.align	8
	.align		8
.nv.constant4:
        /*0000*/ 	.dword	_$_str
	.align		8
        /*0008*/ 	.dword	_$_str_$_2


//--------------------- .text.triton_poi_fused__native_batch_norm_legit_no_training_relu_2 --------------------------
	.section	.text.triton_poi_fused__native_batch_norm_legit_no_training_relu_2,"ax",@progbits
	.align	128
        .global         triton_poi_fused__native_batch_norm_legit_no_training_relu_2
        .type           triton_poi_fused__native_batch_norm_legit_no_training_relu_2,@function
        .size           triton_poi_fused__native_batch_norm_legit_no_training_relu_2,(.L_x_1 - triton_poi_fused__native_batch_norm_legit_no_training_relu_2)
        .other          triton_poi_fused__native_batch_norm_legit_no_training_relu_2,@"STO_CUDA_ENTRY STV_DEFAULT"
triton_poi_fused__native_batch_norm_legit_no_training_relu_2:
.text.triton_poi_fused__native_batch_norm_legit_no_training_relu_2:
[----:B------:R-:W-:Y:S01]  /*0000*/  LDC R1, c[0x0][0x28] ;  /* 0x00000a00ff017b82 */ /* 0x000fe20000000800 */
[----:B------:R-:W1:Y:S07]  /*0010*/  S2R R0, SR_TID.X ;  /* 0x0000000000007919 */ /* 0x000e6e0000002100 */
[----:B------:R-:W2:Y:S01]  /*0020*/  LDC.64 R6, c[0x0][0x220] ;  /* 0x00008800ff067b82 */ /* 0x000ea20000000a00 */
[----:B------:R-:W-:Y:S01]  /*0030*/  ULDC.64 UR4, c[0x0][0x208] ;  /* 0x0000820000047ab9 */ /* 0x000fe20000000a00 */
[----:B------:R-:W3:Y:S06]  /*0040*/  S2R R5, SR_CTAID.X ;  /* 0x0000000000057919 */ /* 0x000eec0000002500 */
[----:B------:R-:W4:Y:S08]  /*0050*/  LDC.64 R8, c[0x0][0x228] ;  /* 0x00008a00ff087b82 */ /* 0x000f300000000a00 */
[----:B------:R-:W5:Y:S01]  /*0060*/  LDC.64 R10, c[0x0][0x230] ;  /* 0x00008c00ff0a7b82 */ /* 0x000f620000000a00 */
[----:B-1----:R-:W-:-:S02]  /*0070*/  SHF.L.U32 R0, R0, 0x1, RZ ;  /* 0x0000000100007819 */ /* 0x002fc400000006ff */
[----:B---3--:R-:W-:Y:S02]  /*0080*/  SHF.R.S32.HI R3, RZ, 0x16, R5 ;  /* 0x00000016ff037819 */ /* 0x008fe40000011405 */
[----:B------:R-:W-:Y:S02]  /*0090*/  LOP3.LUT R0, R0, 0x1fe, RZ, 0xc0, !PT ;  /* 0x000001fe00007812 */ /* 0x000fe400078ec0ff */
[----:B------:R-:W-:Y:S02]  /*00a0*/  SGXT R3, R3, 0x1 ;  /* 0x000000010303781a */ /* 0x000fe40000000200 */
[----:B------:R-:W-:Y:S02]  /*00b0*/  LEA R0, R5, R0, 0x9 ;  /* 0x0000000005007211 */ /* 0x000fe400078e48ff */
[----:B------:R-:W1:Y:S02]  /*00c0*/  LDC.64 R4, c[0x0][0x218] ;  /* 0x00008600ff047b82 */ /* 0x000e640000000a00 */
[----:B------:R-:W-:-:S04]  /*00d0*/  LEA.HI R3, R3, R0, RZ, 0xc ;  /* 0x0000000003037211 */ /* 0x000fc800078f60ff */
[----:B------:R-:W-:-:S04]  /*00e0*/  SHF.R.S32.HI R3, RZ, 0xc, R3 ;  /* 0x0000000cff037819 */ /* 0x000fc80000011403 */
[----:B------:R-:W-:-:S04]  /*00f0*/  LEA.HI R2, R3, R3, RZ, 0x4 ;  /* 0x0000000303027211 */ /* 0x000fc800078f20ff */
[----:B------:R-:W-:-:S04]  /*0100*/  LOP3.LUT R2, R2, 0xfffffff0, RZ, 0xc0, !PT ;  /* 0xfffffff002027812 */ /* 0x000fc800078ec0ff */
[----:B------:R-:W-:Y:S02]  /*0110*/  IADD3 R13, R3, -R2, RZ ;  /* 0x80000002030d7210 */ /* 0x000fe40007ffe0ff */
[----:B------:R-:W3:Y:S03]  /*0120*/  LDC.64 R2, c[0x0][0x210] ;  /* 0x00008400ff027b82 */ /* 0x000ee60000000a00 */
[----:B--2---:R-:W-:-:S06]  /*0130*/  IMAD.WIDE R6, R13, 0x4, R6 ;  /* 0x000000040d067825 */ /* 0x004fcc00078e0206 */
[----:B------:R-:W2:Y:S01]  /*0140*/  LDG.E.EL R6, desc[UR4][R6.64] ;  /* 0x0000000406067981 */ /* 0x000ea2000c2e1900 */
[----:B-1----:R-:W-:-:S05]  /*0150*/  IMAD.WIDE R4, R13, 0x4, R4 ;  /* 0x000000040d047825 */ /* 0x002fca00078e0204 */
[----:B------:R1:W2:Y:S01]  /*0160*/  LDG.E.EL R12, desc[UR4][R4.64] ;  /* 0x00000004040c7981 */ /* 0x0002a2000c2e1900 */
[----:B---3--:R-:W-:Y:S01]  /*0170*/  IMAD.WIDE R2, R0, 0x4, R2 ;  /* 0x0000000400027825 */ /* 0x008fe200078e0202 */
[----:B------:R-:W-:Y:S01]  /*0180*/  HFMA2.MMA R14, -RZ, RZ, 1.625, 0 ;  /* 0x3e800000ff0e7435 */ /* 0x000fe200000001ff */
[----:B-1----:R-:W1:Y:S04]  /*0190*/  LDC.64 R4, c[0x0][0x238] ;  /* 0x00008e00ff047b82 */ /* 0x002e680000000a00 */
[----:B------:R-:W3:Y:S01]  /*01a0*/  LDG.E.64 R2, desc[UR4][R2.64] ;  /* 0x0000000402027981 */ /* 0x000ee2000c1e1b00 */
[----:B----4-:R-:W-:-:S04]  /*01b0*/  IMAD.WIDE R8, R13, 0x4, R8 ;  /* 0x000000040d087825 */ /* 0x010fc800078e0208 */
[----:B-----5:R-:W-:Y:S02]  /*01c0*/  IMAD.WIDE R10, R13, 0x4, R10 ;  /* 0x000000040d0a7825 */ /* 0x020fe400078e020a */
[----:B------:R-:W4:Y:S04]  /*01d0*/  LDG.E.EL R8, desc[UR4][R8.64] ;  /* 0x0000000408087981 */ /* 0x000f28000c2e1900 */
[----:B------:R-:W4:Y:S01]  /*01e0*/  LDG.E.EL R11, desc[UR4][R10.64] ;  /* 0x000000040a0b7981 */ /* 0x000f22000c2e1900 */
[----:B-1----:R-:W-:-:S04]  /*01f0*/  IMAD.WIDE R4, R0, 0x4, R4 ;  /* 0x0000000400047825 */ /* 0x002fc800078e0204 */
[----:B--2---:R-:W-:-:S04]  /*0200*/  FADD R6, R6, 9.9999997473787516356e-06 ;  /* 0x3727c5ac06067421 */ /* 0x004fc80000000000 */
[----:B------:R-:W1:Y:S02]  /*0210*/  MUFU.SQRT R7, R6 ;  /* 0x0000000600077308 */ /* 0x000e640000002000 */
[C---:B-1----:R-:W-:Y:S02]  /*0220*/  FSETP.GT.AND P0, PT, R7.reuse, 8.50705917302346158658e+37, PT ;  /* 0x7e8000000700780b */ /* 0x042fe40003f04000 */
[----:B------:R-:W-:-:S11]  /*0230*/  FSETP.GEU.AND P1, PT, R7, 1.175494350822287508e-38, PT ;  /* 0x008000000700780b */ /* 0x000fd60003f2e000 */
[----:B------:R-:W-:-:S04]  /*0240*/  @P0 FMUL R7, R7, 0.25 ;  /* 0x3e80000007070820 */ /* 0x000fc80000400000 */
[----:B------:R-:W-:-:S06]  /*0250*/  @!P1 FMUL R7, R7, 16777216 ;  /* 0x4b80000007079820 */ /* 0x000fcc0000400000 */
[----:B------:R-:W1:Y:S01]  /*0260*/  MUFU.RCP R7, R7 ;  /* 0x0000000700077308 */ /* 0x000e620000001000 */
[----:B------:R-:W-:Y:S01]  /*0270*/  FSEL R14, R14, 1, P0 ;  /* 0x3f8000000e0e7808 */ /* 0x000fe20000000000 */
[----:B---3--:R-:W-:-:S04]  /*0280*/  FADD R2, R2, -R12 ;  /* 0x8000000c02027221 */ /* 0x008fc80000000000 */
[----:B------:R-:W-:Y:S01]  /*0290*/  @!P1 FMUL R14, R14, 16777216 ;  /* 0x4b8000000e0e9820 */ /* 0x000fe20000400000 */
[----:B------:R-:W-:-:S03]  /*02a0*/  FADD R3, R3, -R12 ;  /* 0x8000000c03037221 */ /* 0x000fc60000000000 */
[----:B-1----:R-:W-:-:S04]  /*02b0*/  FMUL R14, R7, R14 ;  /* 0x0000000e070e7220 */ /* 0x002fc80000400000 */
[-C--:B------:R-:W-:Y:S01]  /*02c0*/  FMUL R2, R2, R14.reuse ;  /* 0x0000000e02027220 */ /* 0x080fe20000400000 */
[----:B------:R-:W-:-:S03]  /*02d0*/  FMUL R14, R3, R14 ;  /* 0x0000000e030e7220 */ /* 0x000fc60000400000 */
[C-C-:B----4-:R-:W-:Y:S01]  /*02e0*/  FFMA R2, R8.reuse, R2, R11.reuse ;  /* 0x0000000208027223 */ /* 0x150fe2000000000b */
[----:B------:R-:W-:-:S04]  /*02f0*/  FFMA R14, R8, R14, R11 ;  /* 0x0000000e080e7223 */ /* 0x000fc8000000000b */
[----:B------:R-:W-:Y:S02]  /*0300*/  FSETP.GEU.AND P0, PT, R2, RZ, PT ;  /* 0x000000ff0200720b */ /* 0x000fe40003f0e000 */
[----:B------:R-:W-:Y:S02]  /*0310*/  FSETP.GEU.AND P1, PT, R14, RZ, PT ;  /* 0x000000ff0e00720b */ /* 0x000fe40003f2e000 */
[----:B------:R-:W-:Y:S02]  /*0320*/  FSEL R2, R2, RZ, P0 ;  /* 0x000000ff02027208 */ /* 0x000fe40000000000 */
[----:B------:R-:W-:-:S05]  /*0330*/  FSEL R3, R14, RZ, P1 ;  /* 0x000000ff0e037208 */ /* 0x000fca0000800000 */
[----:B------:R-:W-:Y:S01]  /*0340*/  STG.E.64 desc[UR4][R4.64], R2 ;  /* 0x0000000204007986 */ /* 0x000fe2000c101b04 */
[----:B------:R-:W-:Y:S05]  /*0350*/  EXIT ;  /* 0x000000000000794d */ /* 0x000fea0003800000 */
.L_x_0:
[----:B------:R-:W-:-:S00]  /*0360*/  BRA `(.L_x_0) ;  /* 0xfffffffc00fc7947 */ /* 0x000fc0000383ffff */
[----:B------:R-:W-:-:S00]  /*0370*/  NOP ;  /* 0x0000000000007918 */ /* 0x000fc00000000000 */
        /* <DEDUP_REMOVED lines=8> */
.L_x_1:


//--------------------- .nv.global.init           --------------------------
	.section	.nv.global.init,"aw",@progbits
.nv.global.init:
	.type		_$_str,@object
	.size		_$_str,(_$_str_$_2 - _$_str)
_$_str:
        /*0000*/ 	.byte	0x5f, 0x5f, 0x43, 0x55, 0x44, 0x41, 0x5f, 0x46, 0x54, 0x5a, 0x00
	.type		_$_str_$_2,@object
	.size		_$_str_$_2,(.L_1 - _$_str_$_2)
_$_str_$_2:
        /*000b*/ 	.byte	0x5f, 0x5f, 0x43, 0x55, 0x44, 0x41, 0x5f, 0x50, 0x52, 0x45, 0x43, 0x5f, 0x53, 0x51, 0x52, 0x54
        /*001b*/ 	.byte	0x00
.L_1:


//--------------------- .nv.constant0.triton_poi_fused__native_batch_norm_legit_no_training_relu_2 --------------------------
	.section	.nv.constant0.triton_poi_fused__native_batch_norm_legit_no_training_relu_2,"a",@progbits
	.sectionflags	@""
	.align	4
.nv.constant0.triton_poi_fused__native_batch_norm_legit_no_training_relu_2:
	.zero		580
